	.headerflags	@"EF_CUDA_TEXMODE_UNIFIED EF_CUDA_64BIT_ADDRESS EF_CUDA_ACCELERATORS EF_CUDA_SM90 EF_CUDA_VIRTUAL_SM(EF_CUDA_SM90)"
	.elftype	@"ET_EXEC"


//--------------------- .nv.info                  --------------------------
	.section	.nv.info,"",@"SHT_CUDA_INFO"
	.align	4


	//----- nvinfo : EIATTR_REGCOUNT
	.align		4
        /*0000*/ 	.byte	0x04, 0x2f
        /*0002*/ 	.short	(.L_3 - .L_2)
	.align		4
.L_2:
        /*0004*/ 	.word	index@(triton_poi_fused__native_batch_norm_legit_no_training_relu_21)
        /*0008*/ 	.word	0x00000020


	//----- nvinfo : EIATTR_MIN_STACK_SIZE
	.align		4
.L_3:
        /*000c*/ 	.byte	0x04, 0x12
        /*000e*/ 	.short	(.L_5 - .L_4)
	.align		4
.L_4:
        /*0010*/ 	.word	index@(triton_poi_fused__native_batch_norm_legit_no_training_relu_21)
        /*0014*/ 	.word	0x00000000


	//----- nvinfo : EIATTR_FRAME_SIZE
	.align		4
.L_5:
        /*0018*/ 	.byte	0x04, 0x11
        /*001a*/ 	.short	(.L_7 - .L_6)
	.align		4
.L_6:
        /*001c*/ 	.word	index@(triton_poi_fused__native_batch_norm_legit_no_training_relu_21)
        /*0020*/ 	.word	0x00000000


	//----- nvinfo : EIATTR_MIN_STACK_SIZE
	.align		4
.L_7:
        /*0024*/ 	.byte	0x04, 0x12
        /*0026*/ 	.short	(.L_9 - .L_8)
	.align		4
.L_8:
        /*0028*/ 	.word	index@(triton_poi_fused__native_batch_norm_legit_no_training_relu_21)
        /*002c*/ 	.word	0x00000000
.L_9:


//--------------------- .nv.info.triton_poi_fused__native_batch_norm_legit_no_training_relu_21 --------------------------
	.section	.nv.info.triton_poi_fused__native_batch_norm_legit_no_training_relu_21,"",@"SHT_CUDA_INFO"
	.sectionflags	@""
	.align	4


	//----- nvinfo : EIATTR_CUDA_API_VERSION
	.align		4
        /*0000*/ 	.byte	0x04, 0x37
        /*0002*/ 	.short	(.L_11 - .L_10)
.L_10:
        /*0004*/ 	.word	0x0000007c


	//----- nvinfo : EIATTR_KPARAM_INFO
	.align		4
.L_11:
        /*0008*/ 	.byte	0x04, 0x17
        /*000a*/ 	.short	(.L_13 - .L_12)
.L_12:
        /*000c*/ 	.word	0x00000000
        /*0010*/ 	.short	0x0007
        /*0012*/ 	.short	0x0034
        /*0014*/ 	.byte	0x00, 0xf0, 0x11, 0x00


	//----- nvinfo : EIATTR_KPARAM_INFO
	.align		4
.L_13:
        /*0018*/ 	.byte	0x04, 0x17
        /*001a*/ 	.short	(.L_15 - .L_14)
.L_14:
        /*001c*/ 	.word	0x00000000
        /*0020*/ 	.short	0x0006
        /*0022*/ 	.short	0x0030
        /*0024*/ 	.byte	0x00, 0xf0, 0x11, 0x00


	//----- nvinfo : EIATTR_KPARAM_INFO
	.align		4
.L_15:
        /*0028*/ 	.byte	0x04, 0x17
        /*002a*/ 	.short	(.L_17 - .L_16)
.L_16:
        /*002c*/ 	.word	0x00000000
        /*0030*/ 	.short	0x0005
        /*0032*/ 	.short	0x0028
        /*0034*/ 	.byte	0x00, 0xf4, 0x21, 0x00


	//----- nvinfo : EIATTR_KPARAM_INFO
	.align		4
.L_17:
        /*0038*/ 	.byte	0x04, 0x17
        /*003a*/ 	.short	(.L_19 - .L_18)
.L_18:
        /*003c*/ 	.word	0x00000000
        /*0040*/ 	.short	0x0004
        /*0042*/ 	.short	0x0020
        /*0044*/ 	.byte	0x00, 0xf4, 0x21, 0x00


	//----- nvinfo : EIATTR_KPARAM_INFO
	.align		4
.L_19:
        /*0048*/ 	.byte	0x04, 0x17
        /*004a*/ 	.short	(.L_21 - .L_20)
.L_20:
        /*004c*/ 	.word	0x00000000
        /*0050*/ 	.short	0x0003
        /*0052*/ 	.short	0x0018
        /*0054*/ 	.byte	0x00, 0xf4, 0x21, 0x00


	//----- nvinfo : EIATTR_KPARAM_INFO
	.align		4
.L_21:
        /*0058*/ 	.byte	0x04, 0x17
        /*005a*/ 	.short	(.L_23 - .L_22)
.L_22:
        /*005c*/ 	.word	0x00000000
        /*0060*/ 	.short	0x0002
        /*0062*/ 	.short	0x0010
        /*0064*/ 	.byte	0x00, 0xf4, 0x21, 0x00


	//----- nvinfo : EIATTR_KPARAM_INFO
	.align		4
.L_23:
        /*0068*/ 	.byte	0x04, 0x17
        /*006a*/ 	.short	(.L_25 - .L_24)
.L_24:
        /*006c*/ 	.word	0x00000000
        /*0070*/ 	.short	0x0001
        /*0072*/ 	.short	0x0008
        /*0074*/ 	.byte	0x00, 0xf4, 0x21, 0x00


	//----- nvinfo : EIATTR_KPARAM_INFO
	.align		4
.L_25:
        /*0078*/ 	.byte	0x04, 0x17
        /*007a*/ 	.short	(.L_27 - .L_26)
.L_26:
        /*007c*/ 	.word	0x00000000
        /*0080*/ 	.short	0x0000
        /*0082*/ 	.short	0x0000
        /*0084*/ 	.byte	0x00, 0xf4, 0x21, 0x00


	//----- nvinfo : EIATTR_SPARSE_MMA_MASK
	.align		4
.L_27:
        /*0088*/ 	.byte	0x03, 0x50
        /*008a*/ 	.short	0x0000


	//----- nvinfo : EIATTR_MAXREG_COUNT
	.align		4
        /*008c*/ 	.byte	0x03, 0x1b
        /*008e*/ 	.short	0x00ff


	//----- nvinfo : EIATTR_EXIT_INSTR_OFFSETS
	.align		4
        /*0090*/ 	.byte	0x04, 0x1c
        /*0092*/ 	.short	(.L_29 - .L_28)


	//   ....[0]....
.L_28:
        /*0094*/ 	.word	0x00001190


	//   ....[1]....
        /*0098*/ 	.word	0x000011e0


	//----- nvinfo : EIATTR_REQNTID
	.align		4
.L_29:
        /*009c*/ 	.byte	0x04, 0x10
        /*009e*/ 	.short	(.L_31 - .L_30)
.L_30:
        /*00a0*/ 	.word	0x00000080
        /*00a4*/ 	.word	0x00000001
        /*00a8*/ 	.word	0x00000001


	//----- nvinfo : EIATTR_CBANK_PARAM_SIZE
	.align		4
.L_31:
        /*00ac*/ 	.byte	0x03, 0x19
        /*00ae*/ 	.short	0x0038


	//----- nvinfo : EIATTR_PARAM_CBANK
	.align		4
        /*00b0*/ 	.byte	0x04, 0x0a
        /*00b2*/ 	.short	(.L_33 - .L_32)
	.align		4
.L_32:
        /*00b4*/ 	.word	index@(.nv.constant0.triton_poi_fused__native_batch_norm_legit_no_training_relu_21)
        /*00b8*/ 	.short	0x0210
        /*00ba*/ 	.short	0x0038


	//----- nvinfo : EIATTR_SW_WAR
	.align		4
.L_33:
        /*00bc*/ 	.byte	0x04, 0x36
        /*00be*/ 	.short	(.L_35 - .L_34)
.L_34:
        /*00c0*/ 	.word	0x00000008
.L_35:


//--------------------- .nv.callgraph             --------------------------
	.section	.nv.callgraph,"",@"SHT_CUDA_CALLGRAPH"
	.align	4
	.sectionentsize	8
	.align		4
        /*0000*/ 	.word	0x00000000
	.align		4
        /*0004*/ 	.word	0xffffffff
	.align		4
        /*0008*/ 	.word	0x00000000
	.align		4
        /*000c*/ 	.word	0xfffffffe
	.align		4
        /*0010*/ 	.word	0x00000000
	.align		4
        /*0014*/ 	.word	0xfffffffd
	.align		4
        /*0018*/ 	.word	0x00000000
	.align		4
        /*001c*/ 	.word	0xfffffffc


//--------------------- .nv.constant4             --------------------------
	.section	.nv.constant4,"a",@progbits
	.align	8
	.align		8
.nv.constant4:
        /*0000*/ 	.dword	_$_str
	.align		8
        /*0008*/ 	.dword	_$_str_$_2


//--------------------- .text.triton_poi_fused__native_batch_norm_legit_no_training_relu_21 --------------------------
	.section	.text.triton_poi_fused__native_batch_norm_legit_no_training_relu_21,"ax",@progbits
	.sectionflags	@"SHF_BARRIERS=1"
	.align	128
        .global         triton_poi_fused__native_batch_norm_legit_no_training_relu_21
        .type           triton_poi_fused__native_batch_norm_legit_no_training_relu_21,@function
        .size           triton_poi_fused__native_batch_norm_legit_no_training_relu_21,(.L_x_1 - triton_poi_fused__native_batch_norm_legit_no_training_relu_21)
        .other          triton_poi_fused__native_batch_norm_legit_no_training_relu_21,@"STO_CUDA_ENTRY STV_DEFAULT"
triton_poi_fused__native_batch_norm_legit_no_training_relu_21:
.text.triton_poi_fused__native_batch_norm_legit_no_training_relu_21:
[----:B------:R-:W0:Y:S01]  /*0000*/  LDC R1, c[0x0][0x28] ;  /* 0x00000a00ff017b82 */ /* 0x000e220000000800 */
[----:B------:R-:W1:Y:S07]  /*0010*/  S2R R0, SR_TID.X ;  /* 0x0000000000007919 */ /* 0x000e6e0000002100 */
[----:B------:R-:W2:Y:S01]  /*0020*/  S2UR UR4, SR_CTAID.Y ;  /* 0x00000000000479c3 */ /* 0x000ea20000002600 */
[----:B------:R-:W-:Y:S02]  /*0030*/  CS2R R8, SRZ ;  /* 0x0000000000087805 */ /* 0x000fe4000001ff00 */
[----:B------:R-:W-:Y:S01]  /*0040*/  CS2R R10, SRZ ;  /* 0x00000000000a7805 */ /* 0x000fe2000001ff00 */
[----:B------:R-:W-:-:S04]  /*0050*/  ULDC.64 UR8, c[0x0][0x208] ;  /* 0x0000820000087ab9 */ /* 0x000fc80000000a00 */
[----:B------:R-:W3:Y:S08]  /*0060*/  S2UR UR7, SR_CTAID.X ;  /* 0x00000000000779c3 */ /* 0x000ef00000002500 */
[----:B------:R-:W4:Y:S01]  /*0070*/  LDC.64 R24, c[0x0][0x218] ;  /* 0x00008600ff187b82 */ /* 0x000f220000000a00 */
[----:B--2---:R-:W-:-:S07]  /*0080*/  USHF.L.U32 UR4, UR4, 0xa, URZ ;  /* 0x0000000a04047899 */ /* 0x004fce000800063f */
[----:B------:R-:W2:Y:S01]  /*0090*/  LDC.64 R28, c[0x0][0x210] ;  /* 0x00008400ff1c7b82 */ /* 0x000ea20000000a00 */
[----:B-1----:R-:W-:Y:S01]  /*00a0*/  IMAD.SHL.U32 R2, R0, 0x4, RZ ;  /* 0x0000000400027824 */ /* 0x002fe200078e00ff */
[----:B---3--:R-:W-:Y:S02]  /*00b0*/  UISETP.GE.AND UP1, UPT, UR7, 0x100, UPT ;  /* 0x000001000700788c */ /* 0x008fe4000bf26270 */
[----:B------:R-:W-:-:S04]  /*00c0*/  IMAD.U32 R7, RZ, RZ, UR7 ;  /* 0x00000007ff077e24 */ /* 0x000fc8000f8e00ff */
[----:B------:R-:W1:Y:S01]  /*00d0*/  LDC.64 R26, c[0x0][0x220] ;  /* 0x00008800ff1a7b82 */ /* 0x000e620000000a00 */
[----:B------:R-:W-:Y:S02]  /*00e0*/  LOP3.LUT R3, R2, 0x1fc, RZ, 0xc0, !PT ;  /* 0x000001fc02037812 */ /* 0x000fe400078ec0ff */
[----:B------:R-:W-:Y:S02]  /*00f0*/  PLOP3.LUT P0, PT, PT, PT, UP1, 0x40, 0x0 ;  /* 0x000000000000781c */ /* 0x000fe40003f0e818 */
[----:B------:R-:W-:-:S04]  /*0100*/  LOP3.LUT R4, R3, UR4, RZ, 0xfc, !PT ;  /* 0x0000000403047c12 */ /* 0x000fc8000f8efcff */
[C---:B------:R-:W-:Y:S01]  /*0110*/  ISETP.GE.AND P1, PT, R4.reuse, 0x340, PT ;  /* 0x000003400400780c */ /* 0x040fe20003f26270 */
[C---:B------:R-:W-:Y:S01]  /*0120*/  IMAD.HI R2, R4.reuse, 0x4ec4ec4f, RZ ;  /* 0x4ec4ec4f04027827 */ /* 0x040fe200078e02ff */
[----:B------:R-:W-:-:S04]  /*0130*/  ISETP.LT.AND P0, PT, R4, 0x340, P0 ;  /* 0x000003400400780c */ /* 0x000fc80000701270 */
[----:B------:R-:W-:-:S04]  /*0140*/  SHF.R.U32.HI R5, RZ, 0x1f, R2 ;  /* 0x0000001fff057819 */ /* 0x000fc80000011602 */
[----:B------:R-:W-:-:S05]  /*0150*/  LEA.HI.SX32 R5, R2, R5, 0x1a ;  /* 0x0000000502057211 */ /* 0x000fca00078fd2ff */
[----:B------:R-:W-:-:S04]  /*0160*/  IMAD R2, R5, -0xd0, R4 ;  /* 0xffffff3005027824 */ /* 0x000fc800078e0204 */
[----:B------:R-:W-:Y:S02]  /*0170*/  IMAD R6, R7, 0xd0, R2 ;  /* 0x000000d007067824 */ /* 0x000fe400078e0202 */
[----:B----4-:R-:W-:-:S04]  /*0180*/  IMAD.WIDE R14, R2, 0x4, R24 ;  /* 0x00000004020e7825 */ /* 0x010fc800078e0218 */
[----:B------:R-:W-:Y:S01]  /*0190*/  IMAD R13, R5, 0xd000, R6 ;  /* 0x0000d000050d7824 */ /* 0x000fe200078e0206 */
[----:B------:R-:W-:Y:S02]  /*01a0*/  CS2R R4, SRZ ;  /* 0x0000000000047805 */ /* 0x000fe4000001ff00 */
[----:B------:R-:W-:Y:S01]  /*01b0*/  CS2R R6, SRZ ;  /* 0x0000000000067805 */ /* 0x000fe2000001ff00 */
[----:B------:R-:W3:Y:S01]  /*01c0*/  @!P1 LDG.E.EL.128 R8, desc[UR8][R14.64] ;  /* 0x000000080e089981 */ /* 0x000ee2000c2e1d00 */
[----:B--2---:R-:W-:-:S05]  /*01d0*/  IMAD.WIDE R12, R13, 0x4, R28 ;  /* 0x000000040d0c7825 */ /* 0x004fca00078e021c */
[----:B------:R2:W3:Y:S01]  /*01e0*/  @P0 LDG.E.EL.128 R4, desc[UR8][R12.64] ;  /* 0x000000080c040981 */ /* 0x0004e2000c2e1d00 */
[----:B------:R-:W-:-:S05]  /*01f0*/  IMAD.U32 R16, RZ, RZ, UR4 ;  /* 0x00000004ff107e24 */ /* 0x000fca000f8e00ff */
[----:B------:R-:W-:-:S05]  /*0200*/  LOP3.LUT R16, R16, 0x200, R3, 0xfe, !PT ;  /* 0x0000020010107812 */ /* 0x000fca00078efe03 */
[----:B------:R-:W-:-:S05]  /*0210*/  IMAD.HI R3, R16, 0x4ec4ec4f, RZ ;  /* 0x4ec4ec4f10037827 */ /* 0x000fca00078e02ff */
[----:B------:R-:W-:-:S04]  /*0220*/  SHF.R.U32.HI R18, RZ, 0x1f, R3 ;  /* 0x0000001fff127819 */ /* 0x000fc80000011603 */
[----:B------:R-:W-:Y:S01]  /*0230*/  LEA.HI.SX32 R18, R3, R18, 0x1a ;  /* 0x0000001203127211 */ /* 0x000fe200078fd2ff */
[----:B------:R-:W-:-:S04]  /*0240*/  IMAD.U32 R17, RZ, RZ, UR7 ;  /* 0x00000007ff117e24 */ /* 0x000fc8000f8e00ff */
[----:B------:R-:W-:Y:S01]  /*0250*/  IMAD R3, R18, -0xd0, R16 ;  /* 0xffffff3012037824 */ /* 0x000fe200078e0210 */
[----:B------:R-:W-:-:S03]  /*0260*/  PLOP3.LUT P0, PT, PT, PT, UP1, 0x40, 0x0 ;  /* 0x000000000000781c */ /* 0x000fc60003f0e818 */
[----:B------:R-:W-:Y:S01]  /*0270*/  IMAD R18, R18, 0xd000, R3 ;  /* 0x0000d00012127824 */ /* 0x000fe200078e0203 */
[C---:B------:R-:W-:Y:S02]  /*0280*/  ISETP.GE.AND P2, PT, R16.reuse, 0x340, PT ;  /* 0x000003401000780c */ /* 0x040fe40003f46270 */
[----:B------:R-:W-:Y:S01]  /*0290*/  ISETP.LT.AND P0, PT, R16, 0x340, P0 ;  /* 0x000003401000780c */ /* 0x000fe20000701270 */
[----:B--2---:R-:W-:Y:S01]  /*02a0*/  IMAD R13, R17, 0xd0, R18 ;  /* 0x000000d0110d7824 */ /* 0x004fe200078e0212 */
[----:B------:R-:W-:Y:S02]  /*02b0*/  CS2R R16, SRZ ;  /* 0x0000000000107805 */ /* 0x000fe4000001ff00 */
[----:B------:R-:W-:Y:S02]  /*02c0*/  CS2R R18, SRZ ;  /* 0x0000000000127805 */ /* 0x000fe4000001ff00 */
[----:B------:R-:W-:Y:S01]  /*02d0*/  CS2R R14, SRZ ;  /* 0x00000000000e7805 */ /* 0x000fe2000001ff00 */
[----:B------:R-:W-:Y:S01]  /*02e0*/  IMAD.WIDE R28, R13, 0x4, R28 ;  /* 0x000000040d1c7825 */ /* 0x000fe200078e021c */
[----:B------:R-:W-:-:S06]  /*02f0*/  CS2R R12, SRZ ;  /* 0x00000000000c7805 */ /* 0x000fcc000001ff00 */
[----:B------:R2:W4:Y:S01]  /*0300*/  @P0 LDG.E.EL.128 R12, desc[UR8][R28.64] ;  /* 0x000000081c0c0981 */ /* 0x000522000c2e1d00 */
[----:B------:R-:W-:Y:S02]  /*0310*/  CS2R R20, SRZ ;  /* 0x0000000000147805 */ /* 0x000fe4000001ff00 */
[----:B------:R-:W-:Y:S01]  /*0320*/  CS2R R22, SRZ ;  /* 0x0000000000167805 */ /* 0x000fe2000001ff00 */
[----:B--2---:R-:W-:Y:S01]  /*0330*/  IMAD.WIDE R28, R3, 0x4, R24 ;  /* 0x00000004031c7825 */ /* 0x004fe200078e0218 */
[----:B------:R-:W-:-:S04]  /*0340*/  CS2R R24, SRZ ;  /* 0x0000000000187805 */ /* 0x000fc8000001ff00 */
[----:B------:R-:W4:Y:S01]  /*0350*/  @!P2 LDG.E.EL.128 R20, desc[UR8][R28.64] ;  /* 0x000000081c14a981 */ /* 0x000f22000c2e1d00 */
[----:B---3--:R-:W-:Y:S01]  /*0360*/  FADD R4, -R8, R4 ;  /* 0x0000000408047221 */ /* 0x008fe20000000100 */
[----:B------:R-:W-:Y:S01]  /*0370*/  FADD R5, -R9, R5 ;  /* 0x0000000509057221 */ /* 0x000fe20000000100 */
[----:B-1----:R-:W-:-:S05]  /*0380*/  IMAD.WIDE R8, R2, 0x4, R26 ;  /* 0x0000000402087825 */ /* 0x002fca00078e021a */
[----:B------:R1:W2:Y:S02]  /*0390*/  @!P1 LDG.E.EL.128 R16, desc[UR8][R8.64] ;  /* 0x0000000808109981 */ /* 0x0002a4000c2e1d00 */
[----:B-1----:R-:W-:Y:S01]  /*03a0*/  IMAD.WIDE R8, R3, 0x4, R26 ;  /* 0x0000000403087825 */ /* 0x002fe200078e021a */
[----:B------:R-:W-:-:S06]  /*03b0*/  CS2R R26, SRZ ;  /* 0x00000000001a7805 */ /* 0x000fcc000001ff00 */
[----:B------:R-:W3:Y:S01]  /*03c0*/  @!P2 LDG.E.EL.128 R24, desc[UR8][R8.64] ;  /* 0x000000080818a981 */ /* 0x000ee2000c2e1d00 */
[----:B------:R-:W-:Y:S01]  /*03d0*/  FADD R6, -R10, R6 ;  /* 0x000000060a067221 */ /* 0x000fe20000000100 */
[----:B----4-:R-:W-:Y:S01]  /*03e0*/  FADD R13, -R21, R13 ;  /* 0x0000000d150d7221 */ /* 0x010fe20000000100 */
[----:B------:R-:W-:Y:S01]  /*03f0*/  FADD R28, -R23, R15 ;  /* 0x0000000f171c7221 */ /* 0x000fe20000000100 */
[----:B------:R-:W-:Y:S01]  /*0400*/  FADD R12, -R20, R12 ;  /* 0x0000000c140c7221 */ /* 0x000fe20000000100 */
[----:B------:R-:W-:Y:S01]  /*0410*/  FADD R14, -R22, R14 ;  /* 0x0000000e160e7221 */ /* 0x000fe20000000100 */
[----:B--2---:R-:W-:Y:S01]  /*0420*/  FADD R10, R16, 9.9999997473787516356e-06 ;  /* 0x3727c5ac100a7421 */ /* 0x004fe20000000000 */
[----:B------:R-:W-:-:S05]  /*0430*/  FADD R16, R17, 9.9999997473787516356e-06 ;  /* 0x3727c5ac11107421 */ /* 0x000fca0000000000 */
[----:B------:R-:W1:Y:S01]  /*0440*/  MUFU.SQRT R10, R10 ;  /* 0x0000000a000a7308 */ /* 0x000e620000002000 */
[----:B------:R-:W-:Y:S01]  /*0450*/  FADD R17, R18, 9.9999997473787516356e-06 ;  /* 0x3727c5ac12117421 */ /* 0x000fe20000000000 */
[----:B------:R-:W-:-:S06]  /*0460*/  FADD R18, R19, 9.9999997473787516356e-06 ;  /* 0x3727c5ac13127421 */ /* 0x000fcc0000000000 */
[----:B------:R-:W2:Y:S01]  /*0470*/  MUFU.SQRT R16, R16 ;  /* 0x0000001000107308 */ /* 0x000ea20000002000 */
[----:B-1----:R-:W-:-:S07]  /*0480*/  FSETP.GT.AND P0, PT, R10, 8.50705917302346158658e+37, PT ;  /* 0x7e8000000a00780b */ /* 0x002fce0003f04000 */
[----:B------:R-:W1:Y:S01]  /*0490*/  MUFU.SQRT R17, R17 ;  /* 0x0000001100117308 */ /* 0x000e620000002000 */
[----:B------:R-:W-:Y:S01]  /*04a0*/  FSETP.GEU.AND P3, PT, R10, 1.175494350822287508e-38, PT ;  /* 0x008000000a00780b */ /* 0x000fe20003f6e000 */
[----:B---3--:R-:W-:-:S06]  /*04b0*/  FADD R19, R24, 9.9999997473787516356e-06 ;  /* 0x3727c5ac18137421 */ /* 0x008fcc0000000000 */
[----:B------:R-:W3:Y:S01]  /*04c0*/  MUFU.SQRT R18, R18 ;  /* 0x0000001200127308 */ /* 0x000ee20000002000 */
[----:B--2---:R-:W-:Y:S01]  /*04d0*/  FSETP.GT.AND P4, PT, R16, 8.50705917302346158658e+37, PT ;  /* 0x7e8000001000780b */ /* 0x004fe20003f84000 */
[----:B------:R-:W-:Y:S01]  /*04e0*/  FADD R24, -R11, R7 ;  /* 0x000000070b187221 */ /* 0x000fe20000000100 */
[----:B------:R-:W-:Y:S02]  /*04f0*/  IMAD.MOV.U32 R11, RZ, RZ, 0x3e800000 ;  /* 0x3e800000ff0b7424 */ /* 0x000fe400078e00ff */
[----:B------:R-:W-:Y:S01]  /*0500*/  FADD R25, R25, 9.9999997473787516356e-06 ;  /* 0x3727c5ac19197421 */ /* 0x000fe20000000000 */
[----:B------:R-:W-:Y:S01]  /*0510*/  FADD R26, R26, 9.9999997473787516356e-06 ;  /* 0x3727c5ac1a1a7421 */ /* 0x000fe20000000000 */
[----:B------:R-:W-:Y:S01]  /*0520*/  @P0 FMUL R10, R10, 0.25 ;  /* 0x3e8000000a0a0820 */ /* 0x000fe20000400000 */
[----:B------:R-:W-:Y:S01]  /*0530*/  FSEL R21, R11, 1, P0 ;  /* 0x3f8000000b157808 */ /* 0x000fe20000000000 */
[----:B------:R-:W2:Y:S01]  /*0540*/  MUFU.SQRT R8, R25 ;  /* 0x0000001900087308 */ /* 0x000ea20000002000 */
[----:B-1----:R-:W-:Y:S01]  /*0550*/  FSETP.GT.AND P6, PT, R17, 8.50705917302346158658e+37, PT ;  /* 0x7e8000001100780b */ /* 0x002fe20003fc4000 */
[----:B------:R-:W-:Y:S01]  /*0560*/  @!P3 FMUL R10, R10, 16777216 ;  /* 0x4b8000000a0ab820 */ /* 0x000fe20000400000 */
[----:B------:R-:W-:Y:S01]  /*0570*/  FSETP.GEU.AND P5, PT, R16, 1.175494350822287508e-38, PT ;  /* 0x008000001000780b */ /* 0x000fe20003fae000 */
[----:B------:R-:W-:Y:S01]  /*0580*/  @!P3 FMUL R21, R21, 16777216 ;  /* 0x4b8000001515b820 */ /* 0x000fe20000400000 */
[----:B---3--:R-:W-:-:S03]  /*0590*/  FSETP.GT.AND P0, PT, R18, 8.50705917302346158658e+37, PT ;  /* 0x7e8000001200780b */ /* 0x008fc60003f04000 */
[----:B------:R-:W1:Y:S01]  /*05a0*/  MUFU.SQRT R19, R19 ;  /* 0x0000001300137308 */ /* 0x000e620000002000 */
[----:B------:R-:W-:Y:S01]  /*05b0*/  FSETP.GEU.AND P3, PT, R17, 1.175494350822287508e-38, PT ;  /* 0x008000001100780b */ /* 0x000fe20003f6e000 */
[----:B------:R-:W-:Y:S01]  /*05c0*/  @P4 FMUL R16, R16, 0.25 ;  /* 0x3e80000010104820 */ /* 0x000fe20000400000 */
[----:B------:R-:W-:Y:S02]  /*05d0*/  FSEL R9, R11, 1, P4 ;  /* 0x3f8000000b097808 */ /* 0x000fe40002000000 */
[----:B------:R-:W-:-:S03]  /*05e0*/  FSETP.GEU.AND P4, PT, R18, 1.175494350822287508e-38, PT ;  /* 0x008000001200780b */ /* 0x000fc60003f8e000 */
[----:B------:R-:W3:Y:S01]  /*05f0*/  MUFU.SQRT R7, R26 ;  /* 0x0000001a00077308 */ /* 0x000ee20000002000 */
[----:B------:R-:W-:Y:S01]  /*0600*/  FADD R27, R27, 9.9999997473787516356e-06 ;  /* 0x3727c5ac1b1b7421 */ /* 0x000fe20000000000 */
[----:B------:R-:W-:Y:S01]  /*0610*/  FSEL R15, R11, 1, P6 ;  /* 0x3f8000000b0f7808 */ /* 0x000fe20003000000 */
[----:B------:R-:W-:Y:S01]  /*0620*/  @P6 FMUL R17, R17, 0.25 ;  /* 0x3e80000011116820 */ /* 0x000fe20000400000 */
[----:B--2---:R-:W-:Y:S01]  /*0630*/  FSETP.GT.AND P6, PT, R8, 8.50705917302346158658e+37, PT ;  /* 0x7e8000000800780b */ /* 0x004fe20003fc4000 */
[----:B------:R-:W-:Y:S01]  /*0640*/  @P0 FMUL R18, R18, 0.25 ;  /* 0x3e80000012120820 */ /* 0x000fe20000400000 */
[----:B------:R-:W-:Y:S02]  /*0650*/  @!P5 FMUL R16, R16, 16777216 ;  /* 0x4b8000001010d820 */ /* 0x000fe40000400000 */
[----:B------:R-:W2:Y:S01]  /*0660*/  MUFU.SQRT R20, R27 ;  /* 0x0000001b00147308 */ /* 0x000ea20000002000 */
[----:B------:R-:W-:Y:S01]  /*0670*/  @!P5 FMUL R9, R9, 16777216 ;  /* 0x4b8000000909d820 */ /* 0x000fe20000400000 */
[----:B-1----:R-:W-:Y:S01]  /*0680*/  FSETP.GT.AND P5, PT, R19, 8.50705917302346158658e+37, PT ;  /* 0x7e8000001300780b */ /* 0x002fe20003fa4000 */
[----:B------:R-:W-:Y:S01]  /*0690*/  @!P3 FMUL R17, R17, 16777216 ;  /* 0x4b8000001111b820 */ /* 0x000fe20000400000 */
[----:B------:R-:W-:Y:S01]  /*06a0*/  @!P3 FMUL R15, R15, 16777216 ;  /* 0x4b8000000f0fb820 */ /* 0x000fe20000400000 */
[----:B------:R-:W-:Y:S01]  /*06b0*/  @!P4 FMUL R18, R18, 16777216 ;  /* 0x4b8000001212c820 */ /* 0x000fe20000400000 */
[----:B---3--:R-:W-:-:S02]  /*06c0*/  FSETP.GT.AND P3, PT, R7, 8.50705917302346158658e+37, PT ;  /* 0x7e8000000700780b */ /* 0x008fc40003f64000 */
[----:B------:R-:W-:-:S03]  /*06d0*/  FSEL R23, R11, 1, P0 ;  /* 0x3f8000000b177808 */ /* 0x000fc60000000000 */
[----:B------:R-:W1:Y:S01]  /*06e0*/  MUFU.RCP R18, R18 ;  /* 0x0000001200127308 */ /* 0x000e620000001000 */
[----:B------:R-:W-:Y:S01]  /*06f0*/  FSEL R26, R11, 1, P6 ;  /* 0x3f8000000b1a7808 */ /* 0x000fe20003000000 */
[----:B------:R-:W-:Y:S01]  /*0700*/  @!P4 FMUL R23, R23, 16777216 ;  /* 0x4b8000001717c820 */ /* 0x000fe20000400000 */
[C---:B------:R-:W-:Y:S01]  /*0710*/  FSETP.GEU.AND P4, PT, R8.reuse, 1.175494350822287508e-38, PT ;  /* 0x008000000800780b */ /* 0x040fe20003f8e000 */
[----:B------:R-:W-:Y:S01]  /*0720*/  @P6 FMUL R8, R8, 0.25 ;  /* 0x3e80000008086820 */ /* 0x000fe20000400000 */
[C---:B------:R-:W-:Y:S01]  /*0730*/  FSETP.GEU.AND P0, PT, R19.reuse, 1.175494350822287508e-38, PT ;  /* 0x008000001300780b */ /* 0x040fe20003f0e000 */
[----:B------:R-:W-:Y:S01]  /*0740*/  @P5 FMUL R19, R19, 0.25 ;  /* 0x3e80000013135820 */ /* 0x000fe20000400000 */
[----:B--2---:R-:W-:Y:S01]  /*0750*/  FSETP.GT.AND P6, PT, R20, 8.50705917302346158658e+37, PT ;  /* 0x7e8000001400780b */ /* 0x004fe20003fc4000 */
[----:B------:R-:W2:Y:S01]  /*0760*/  MUFU.RCP R22, R16 ;  /* 0x0000001000167308 */ /* 0x000ea20000001000 */
[----:B------:R-:W-:Y:S02]  /*0770*/  FSEL R27, R11, 1, P5 ;  /* 0x3f8000000b1b7808 */ /* 0x000fe40002800000 */
[C---:B------:R-:W-:Y:S01]  /*0780*/  FSETP.GEU.AND P5, PT, R7.reuse, 1.175494350822287508e-38, PT ;  /* 0x008000000700780b */ /* 0x040fe20003fae000 */
[----:B------:R-:W-:Y:S01]  /*0790*/  @P3 FMUL R7, R7, 0.25 ;  /* 0x3e80000007073820 */ /* 0x000fe20000400000 */
[----:B------:R-:W-:-:S02]  /*07a0*/  FSEL R25, R11, 1, P3 ;  /* 0x3f8000000b197808 */ /* 0x000fc40001800000 */
[----:B------:R-:W-:Y:S01]  /*07b0*/  FSETP.GEU.AND P3, PT, R20, 1.175494350822287508e-38, PT ;  /* 0x008000001400780b */ /* 0x000fe20003f6e000 */
[----:B------:R-:W3:Y:S01]  /*07c0*/  MUFU.RCP R17, R17 ;  /* 0x0000001100117308 */ /* 0x000ee20000001000 */
[----:B-1----:R-:W-:Y:S01]  /*07d0*/  FMUL R23, R18, R23 ;  /* 0x0000001712177220 */ /* 0x002fe20000400000 */
[----:B------:R-:W-:Y:S02]  /*07e0*/  @!P4 FMUL R8, R8, 16777216 ;  /* 0x4b8000000808c820 */ /* 0x000fe40000400000 */
[----:B------:R-:W-:-:S04]  /*07f0*/  @P6 FMUL R20, R20, 0.25 ;  /* 0x3e80000014146820 */ /* 0x000fc80000400000 */
[----:B------:R-:W1:Y:S01]  /*0800*/  MUFU.RCP R10, R10 ;  /* 0x0000000a000a7308 */ /* 0x000e620000001000 */
[----:B--2---:R-:W-:Y:S01]  /*0810*/  FMUL R18, R22, R9 ;  /* 0x0000000916127220 */ /* 0x004fe20000400000 */
[----:B------:R-:W-:Y:S02]  /*0820*/  FMUL R24, R23, R24 ;  /* 0x0000001817187220 */ /* 0x000fe40000400000 */
[----:B------:R-:W-:Y:S01]  /*0830*/  @!P3 FMUL R20, R20, 16777216 ;  /* 0x4b8000001414b820 */ /* 0x000fe20000400000 */
[----:B------:R-:W2:Y:S01]  /*0840*/  LDC.64 R22, c[0x0][0x228] ;  /* 0x00008a00ff167b82 */ /* 0x000ea20000000a00 */
[----:B------:R-:W-:Y:S01]  /*0850*/  @!P5 FMUL R7, R7, 16777216 ;  /* 0x4b8000000707d820 */ /* 0x000fe20000400000 */
[----:B---3--:R-:W-:Y:S01]  /*0860*/  FMUL R15, R17, R15 ;  /* 0x0000000f110f7220 */ /* 0x008fe20000400000 */
[----:B------:R3:W-:Y:S01]  /*0870*/  MUFU.RCP R29, R8 ;  /* 0x00000008001d7308 */ /* 0x0007e20000001000 */
[----:B------:R-:W-:Y:S02]  /*0880*/  @!P0 FMUL R19, R19, 16777216 ;  /* 0x4b80000013138820 */ /* 0x000fe40000400000 */
[----:B------:R-:W-:-:S05]  /*0890*/  FMUL R15, R15, R6 ;  /* 0x000000060f0f7220 */ /* 0x000fca0000400000 */
[----:B------:R-:W4:Y:S01]  /*08a0*/  MUFU.RCP R16, R20 ;  /* 0x0000001400107308 */ /* 0x000f220000001000 */
[----:B---3--:R-:W3:Y:S01]  /*08b0*/  LDC.64 R8, c[0x0][0x230] ;  /* 0x00008c00ff087b82 */ /* 0x008ee20000000a00 */
[----:B-1----:R-:W-:Y:S01]  /*08c0*/  FMUL R21, R10, R21 ;  /* 0x000000150a157220 */ /* 0x002fe20000400000 */
[----:B------:R-:W-:-:S05]  /*08d0*/  FSEL R11, R11, 1, P6 ;  /* 0x3f8000000b0b7808 */ /* 0x000fca0003000000 */
[----:B------:R-:W1:Y:S01]  /*08e0*/  MUFU.RCP R6, R7 ;  /* 0x0000000700067308 */ /* 0x000e620000001000 */
[----:B------:R-:W-:-:S07]  /*08f0*/  @!P3 FMUL R11, R11, 16777216 ;  /* 0x4b8000000b0bb820 */ /* 0x000fce0000400000 */
[----:B------:R3:W5:Y:S01]  /*0900*/  MUFU.RCP R10, R19 ;  /* 0x00000013000a7308 */ /* 0x0007620000001000 */
[----:B------:R-:W-:Y:S01]  /*0910*/  @!P5 FMUL R25, R25, 16777216 ;  /* 0x4b8000001919d820 */ /* 0x000fe20000400000 */
[----:B------:R-:W-:Y:S01]  /*0920*/  @!P0 FMUL R27, R27, 16777216 ;  /* 0x4b8000001b1b8820 */ /* 0x000fe20000400000 */
[----:B----4-:R-:W-:Y:S01]  /*0930*/  FMUL R11, R16, R11 ;  /* 0x0000000b100b7220 */ /* 0x010fe20000400000 */
[----:B------:R-:W-:Y:S01]  /*0940*/  FMUL R20, R18, R5 ;  /* 0x0000000512147220 */ /* 0x000fe20000400000 */
[----:B------:R-:W-:Y:S01]  /*0950*/  FMUL R17, R21, R4 ;  /* 0x0000000415117220 */ /* 0x000fe20000400000 */
[----:B------:R-:W-:Y:S01]  /*0960*/  CS2R R4, SRZ ;  /* 0x0000000000047805 */ /* 0x000fe2000001ff00 */
[----:B-1----:R-:W-:Y:S01]  /*0970*/  FMUL R25, R6, R25 ;  /* 0x0000001906197220 */ /* 0x002fe20000400000 */
[----:B------:R-:W-:Y:S01]  /*0980*/  FMUL R28, R11, R28 ;  /* 0x0000001c0b1c7220 */ /* 0x000fe20000400000 */
[----:B------:R-:W-:Y:S01]  /*0990*/  CS2R R6, SRZ ;  /* 0x0000000000067805 */ /* 0x000fe2000001ff00 */
[----:B---3--:R-:W-:-:S04]  /*09a0*/  IMAD.WIDE R18, R2, 0x4, R8 ;  /* 0x0000000402127825 */ /* 0x008fc800078e0208 */
[----:B-----5:R-:W-:Y:S01]  /*09b0*/  FMUL R27, R10, R27 ;  /* 0x0000001b0a1b7220 */ /* 0x020fe20000400000 */
[----:B--2---:R-:W-:-:S04]  /*09c0*/  IMAD.WIDE R10, R2, 0x4, R22 ;  /* 0x00000004020a7825 */ /* 0x004fc800078e0216 */
[C---:B------:R-:W-:Y:S01]  /*09d0*/  IMAD.WIDE R22, R3.reuse, 0x4, R22 ;  /* 0x0000000403167825 */ /* 0x040fe200078e0216 */
[----:B------:R1:W2:Y:S03]  /*09e0*/  @!P1 LDG.E.EL.128 R4, desc[UR8][R10.64] ;  /* 0x000000080a049981 */ /* 0x0002a6000c2e1d00 */
[----:B------:R-:W-:Y:S01]  /*09f0*/  IMAD.WIDE R2, R3, 0x4, R8 ;  /* 0x0000000403027825 */ /* 0x000fe200078e0208 */
[----:B------:R-:W-:Y:S02]  /*0a00*/  CS2R R8, SRZ ;  /* 0x0000000000087805 */ /* 0x000fe4000001ff00 */
[----:B-1----:R-:W-:-:S06]  /*0a10*/  CS2R R10, SRZ ;  /* 0x00000000000a7805 */ /* 0x002fcc000001ff00 */
[----:B------:R1:W2:Y:S02]  /*0a20*/  @!P1 LDG.E.EL.128 R8, desc[UR8][R18.64] ;  /* 0x0000000812089981 */ /* 0x0002a4000c2e1d00 */
[----:B-1----:R-:W-:Y:S01]  /*0a30*/  CS2R R18, SRZ ;  /* 0x0000000000127805 */ /* 0x002fe2000001ff00 */
[----:B------:R-:W1:Y:S01]  /*0a40*/  S2UR UR6, SR_CgaCtaId ;  /* 0x00000000000679c3 */ /* 0x000e620000008800 */
[----:B------:R-:W-:Y:S01]  /*0a50*/  @!P4 FMUL R26, R26, 16777216 ;  /* 0x4b8000001a1ac820 */ /* 0x000fe20000400000 */
[----:B------:R-:W-:Y:S01]  /*0a60*/  UMOV UR5, 0x400 ;  /* 0x0000040000057882 */ /* 0x000fe20000000000 */
[----:B--2---:R-:W-:Y:S01]  /*0a70*/  FFMA R4, R17, R4, R8 ;  /* 0x0000000411047223 */ /* 0x004fe20000000008 */
[----:B------:R-:W-:Y:S01]  /*0a80*/  CS2R R16, SRZ ;  /* 0x0000000000107805 */ /* 0x000fe2000001ff00 */
[----:B------:R-:W-:Y:S01]  /*0a90*/  FFMA R9, R20, R5, R9 ;  /* 0x0000000514097223 */ /* 0x000fe20000000009 */
[----:B------:R-:W-:-:S04]  /*0aa0*/  CS2R R20, SRZ ;  /* 0x0000000000147805 */ /* 0x000fc8000001ff00 */
[----:B------:R2:W3:Y:S02]  /*0ab0*/  @!P2 LDG.E.EL.128 R16, desc[UR8][R22.64] ;  /* 0x000000081610a981 */ /* 0x0004e4000c2e1d00 */
[----:B--2---:R-:W-:-:S06]  /*0ac0*/  CS2R R22, SRZ ;  /* 0x0000000000167805 */ /* 0x004fcc000001ff00 */
[----:B------:R2:W3:Y:S01]  /*0ad0*/  @!P2 LDG.E.EL.128 R20, desc[UR8][R2.64] ;  /* 0x000000080214a981 */ /* 0x0004e2000c2e1d00 */
[----:B------:R-:W4:Y:S01]  /*0ae0*/  S2R R5, SR_TID.X ;  /* 0x0000000000057919 */ /* 0x000f220000002100 */
[----:B------:R-:W-:Y:S01]  /*0af0*/  FFMA R6, R15, R6, R10 ;  /* 0x000000060f067223 */ /* 0x000fe2000000000a */
[----:B------:R-:W-:Y:S01]  /*0b00*/  FFMA R7, R24, R7, R11 ;  /* 0x0000000718077223 */ /* 0x000fe2000000000b */
[----:B-1----:R-:W-:Y:S01]  /*0b10*/  UPRMT UR5, UR6, 0x654, UR5 ;  /* 0x0000065406057896 */ /* 0x002fe20008000005 */
[----:B------:R-:W-:Y:S01]  /*0b20*/  FMUL R26, R29, R26 ;  /* 0x0000001a1d1a7220 */ /* 0x000fe20000400000 */
[----:B------:R-:W-:Y:S02]  /*0b30*/  FSETP.GEU.AND P3, PT, R4, RZ, PT ;  /* 0x000000ff0400720b */ /* 0x000fe40003f6e000 */
[----:B------:R-:W-:Y:S02]  /*0b40*/  FSETP.GEU.AND P2, PT, R9, RZ, PT ;  /* 0x000000ff0900720b */ /* 0x000fe40003f4e000 */
[----:B------:R-:W-:-:S02]  /*0b50*/  FSETP.GEU.AND P1, PT, R6, RZ, PT ;  /* 0x000000ff0600720b */ /* 0x000fc40003f2e000 */
[C---:B------:R-:W-:Y:S01]  /*0b60*/  FSETP.GEU.AND P0, PT, R7.reuse, RZ, PT ;  /* 0x000000ff0700720b */ /* 0x040fe20003f0e000 */
[----:B------:R-:W-:Y:S01]  /*0b70*/  FMUL R26, R26, R13 ;  /* 0x0000000d1a1a7220 */ /* 0x000fe20000400000 */
[----:B--2---:R-:W-:Y:S02]  /*0b80*/  FSEL R2, R4, RZ, P3 ;  /* 0x000000ff04027208 */ /* 0x004fe40001800000 */
[----:B------:R-:W-:Y:S02]  /*0b90*/  FSEL R6, R6, RZ, P1 ;  /* 0x000000ff06067208 */ /* 0x000fe40000800000 */
[----:B------:R-:W-:Y:S01]  /*0ba0*/  FSEL R10, R7, RZ, P0 ;  /* 0x000000ff070a7208 */ /* 0x000fe20000000000 */
[----:B----4-:R-:W-:-:S05]  /*0bb0*/  IMAD.SHL.U32 R8, R5, 0x4, RZ ;  /* 0x0000000405087824 */ /* 0x010fca00078e00ff */
[----:B------:R-:W-:-:S04]  /*0bc0*/  LOP3.LUT R8, R8, 0x1fc, RZ, 0xc0, !PT ;  /* 0x000001fc08087812 */ /* 0x000fc800078ec0ff */
[----:B------:R-:W-:Y:S02]  /*0bd0*/  LEA R13, R8, UR5, 0x3 ;  /* 0x00000005080d7c11 */ /* 0x000fe4000f8e18ff */
[----:B------:R-:W-:-:S03]  /*0be0*/  FSEL R8, R9, RZ, P2 ;  /* 0x000000ff09087208 */ /* 0x000fc60001000000 */
[----:B------:R-:W-:Y:S04]  /*0bf0*/  STS [R13], R2 ;  /* 0x000000020d007388 */ /* 0x000fe80000000800 */
[----:B------:R-:W-:Y:S04]  /*0c00*/  STS [R13+0x8], R8 ;  /* 0x000008080d007388 */ /* 0x000fe80000000800 */
[----:B------:R1:W-:Y:S04]  /*0c10*/  STS [R13+0x10], R6 ;  /* 0x000010060d007388 */ /* 0x0003e80000000800 */
[----:B------:R2:W-:Y:S01]  /*0c20*/  STS [R13+0x18], R10 ;  /* 0x0000180a0d007388 */ /* 0x0005e20000000800 */
[----:B------:R-:W-:-:S02]  /*0c30*/  IMAD.U32 R3, RZ, RZ, UR4 ;  /* 0x00000004ff037e24 */ /* 0x000fc4000f8e00ff */
[----:B------:R-:W-:-:S03]  /*0c40*/  FMUL R27, R27, R12 ;  /* 0x0000000c1b1b7220 */ /* 0x000fc60000400000 */
[----:B------:R-:W-:Y:S02]  /*0c50*/  LOP3.LUT R4, R3, 0x7f, R0, 0xf8, !PT ;  /* 0x0000007f03047812 */ /* 0x000fe400078ef800 */
[----:B------:R-:W-:Y:S01]  /*0c60*/  LOP3.LUT R0, R0, 0x7f, RZ, 0xc0, !PT ;  /* 0x0000007f00007812 */ /* 0x000fe200078ec0ff */
[----:B------:R-:W-:Y:S01]  /*0c70*/  FMUL R25, R25, R14 ;  /* 0x0000000e19197220 */ /* 0x000fe20000400000 */
[----:B-1----:R-:W-:Y:S01]  /*0c80*/  LOP3.LUT R6, R5, 0x7f, RZ, 0xc0, !PT ;  /* 0x0000007f05067812 */ /* 0x002fe200078ec0ff */
[----:B------:R-:W1:Y:S01]  /*0c90*/  LDC.64 R2, c[0x0][0x238] ;  /* 0x00008e00ff027b82 */ /* 0x000e620000000a00 */
[C---:B------:R-:W-:Y:S02]  /*0ca0*/  LOP3.LUT R5, R0.reuse, 0x100, RZ, 0xfc, !PT ;  /* 0x0000010000057812 */ /* 0x040fe400078efcff */
[----:B------:R-:W-:Y:S02]  /*0cb0*/  LOP3.LUT R11, R0, 0x80, RZ, 0xfc, !PT ;  /* 0x00000080000b7812 */ /* 0x000fe400078efcff */
[----:B------:R-:W-:-:S02]  /*0cc0*/  LOP3.LUT R6, R6, 0x180, RZ, 0xfc, !PT ;  /* 0x0000018006067812 */ /* 0x000fc400078efcff */
[----:B------:R-:W-:Y:S02]  /*0cd0*/  LEA R8, R0, UR5, 0x3 ;  /* 0x0000000500087c11 */ /* 0x000fe4000f8e18ff */
[----:B------:R-:W-:Y:S01]  /*0ce0*/  LEA R11, R11, UR5, 0x3 ;  /* 0x000000050b0b7c11 */ /* 0x000fe2000f8e18ff */
[----:B------:R-:W-:-:S05]  /*0cf0*/  IMAD.U32 R9, RZ, RZ, UR4 ;  /* 0x00000004ff097e24 */ /* 0x000fca000f8e00ff */
[----:B------:R-:W-:-:S04]  /*0d00*/  LOP3.LUT R9, R9, 0x80, R0, 0xfe, !PT ;  /* 0x0000008009097812 */ /* 0x000fc800078efe00 */
[----:B------:R-:W-:-:S05]  /*0d10*/  LEA R15, R9, UR7, 0x8 ;  /* 0x00000007090f7c11 */ /* 0x000fca000f8e40ff */
[----:B-1----:R-:W-:Y:S01]  /*0d20*/  IMAD.WIDE R14, R15, 0x4, R2 ;  /* 0x000000040f0e7825 */ /* 0x002fe200078e0202 */
[----:B------:R-:W-:Y:S01]  /*0d30*/  UISETP.LT.AND UP0, UPT, UR4, URZ, !UP1 ;  /* 0x0000003f0400728c */ /* 0x000fe2000cf01270 */
[----:B------:R-:W-:Y:S01]  /*0d40*/  BAR.SYNC.DEFER_BLOCKING 0x0 ;  /* 0x0000000000007b1d */ /* 0x000fe20000010000 */
[----:B------:R-:W-:Y:S02]  /*0d50*/  PLOP3.LUT P4, PT, PT, PT, UP1, 0x40, 0x0 ;  /* 0x000000000000781c */ /* 0x000fe40003f8e818 */
[----:B------:R-:W-:Y:S02]  /*0d60*/  PLOP3.LUT P3, PT, PT, PT, UP1, 0x40, 0x0 ;  /* 0x000000000000781c */ /* 0x000fe40003f6e818 */
[----:B------:R-:W-:Y:S01]  /*0d70*/  PLOP3.LUT P5, PT, PT, PT, UP0, 0x80, 0x0 ;  /* 0x000000000000781c */ /* 0x000fe20003faf008 */
[----:B---3--:R-:W-:Y:S01]  /*0d80*/  FFMA R16, R27, R16, R20 ;  /* 0x000000101b107223 */ /* 0x008fe20000000014 */
[----:B------:R-:W-:Y:S02]  /*0d90*/  LEA R20, R5, UR5, 0x3 ;  /* 0x0000000505147c11 */ /* 0x000fe4000f8e18ff */
[----:B------:R-:W-:Y:S01]  /*0da0*/  LEA R5, R6, UR5, 0x3 ;  /* 0x0000000506057c11 */ /* 0x000fe2000f8e18ff */
[----:B------:R-:W-:Y:S01]  /*0db0*/  FFMA R21, R26, R17, R21 ;  /* 0x000000111a157223 */ /* 0x000fe20000000015 */
[----:B------:R-:W-:Y:S01]  /*0dc0*/  FFMA R23, R28, R19, R23 ;  /* 0x000000131c177223 */ /* 0x000fe20000000017 */
[----:B------:R-:W1:Y:S04]  /*0dd0*/  LDS R17, [R8] ;  /* 0x0000000008117984 */ /* 0x000e680000000800 */
[----:B------:R-:W3:Y:S04]  /*0de0*/  LDS R19, [R11] ;  /* 0x000000000b137984 */ /* 0x000ee80000000800 */
[----:B------:R-:W4:Y:S04]  /*0df0*/  LDS R7, [R20] ;  /* 0x0000000014077984 */ /* 0x000f280000000800 */
[----:B------:R-:W5:Y:S01]  /*0e00*/  LDS R6, [R5] ;  /* 0x0000000005067984 */ /* 0x000f620000000800 */
[----:B------:R-:W-:Y:S01]  /*0e10*/  FFMA R18, R25, R18, R22 ;  /* 0x0000001219127223 */ /* 0x000fe20000000016 */
[----:B------:R-:W-:Y:S01]  /*0e20*/  BAR.SYNC.DEFER_BLOCKING 0x0 ;  /* 0x0000000000007b1d */ /* 0x000fe20000010000 */
[----:B------:R-:W-:-:S02]  /*0e30*/  FSETP.GEU.AND P0, PT, R21, RZ, PT ;  /* 0x000000ff1500720b */ /* 0x000fc40003f0e000 */
[----:B------:R-:W-:Y:S02]  /*0e40*/  FSETP.GEU.AND P2, PT, R16, RZ, PT ;  /* 0x000000ff1000720b */ /* 0x000fe40003f4e000 */
[----:B--2---:R-:W-:Y:S02]  /*0e50*/  FSEL R10, R21, RZ, P0 ;  /* 0x000000ff150a7208 */ /* 0x004fe40000000000 */
[----:B------:R-:W-:Y:S02]  /*0e60*/  FSETP.GEU.AND P1, PT, R18, RZ, PT ;  /* 0x000000ff1200720b */ /* 0x000fe40003f2e000 */
[----:B------:R-:W-:Y:S02]  /*0e70*/  FSETP.GEU.AND P0, PT, R23, RZ, PT ;  /* 0x000000ff1700720b */ /* 0x000fe40003f0e000 */
[----:B------:R-:W-:Y:S02]  /*0e80*/  FSEL R16, R16, RZ, P2 ;  /* 0x000000ff10107208 */ /* 0x000fe40001000000 */
[----:B------:R-:W-:-:S02]  /*0e90*/  FSEL R18, R18, RZ, P1 ;  /* 0x000000ff12127208 */ /* 0x000fc40000800000 */
[----:B------:R-:W-:Y:S01]  /*0ea0*/  FSEL R12, R23, RZ, P0 ;  /* 0x000000ff170c7208 */ /* 0x000fe20000000000 */
[----:B------:R-:W-:Y:S04]  /*0eb0*/  STS [R13], R16 ;  /* 0x000000100d007388 */ /* 0x000fe80000000800 */
[----:B------:R-:W-:Y:S04]  /*0ec0*/  STS [R13+0x8], R10 ;  /* 0x0000080a0d007388 */ /* 0x000fe80000000800 */
[----:B------:R-:W-:Y:S04]  /*0ed0*/  STS [R13+0x10], R18 ;  /* 0x000010120d007388 */ /* 0x000fe80000000800 */
[----:B------:R2:W-:Y:S01]  /*0ee0*/  STS [R13+0x18], R12 ;  /* 0x0000180c0d007388 */ /* 0x0005e20000000800 */
[----:B------:R-:W-:Y:S01]  /*0ef0*/  BAR.SYNC.DEFER_BLOCKING 0x0 ;  /* 0x0000000000007b1d */ /* 0x000fe20000010000 */
[----:B------:R-:W-:-:S02]  /*0f00*/  PLOP3.LUT P1, PT, PT, PT, UP1, 0x40, 0x0 ;  /* 0x000000000000781c */ /* 0x000fc40003f2e818 */
[----:B------:R-:W-:Y:S02]  /*0f10*/  PLOP3.LUT P0, PT, PT, PT, UP1, 0x40, 0x0 ;  /* 0x000000000000781c */ /* 0x000fe40003f0e818 */
[C---:B------:R-:W-:Y:S02]  /*0f20*/  ISETP.LT.AND P1, PT, R4.reuse, 0x340, P1 ;  /* 0x000003400400780c */ /* 0x040fe40000f21270 */
[----:B------:R-:W-:Y:S02]  /*0f30*/  ISETP.LT.AND P0, PT, R9, 0x340, P0 ;  /* 0x000003400900780c */ /* 0x000fe40000701270 */
[----:B------:R-:W-:Y:S01]  /*0f40*/  LEA R9, R4, UR7, 0x8 ;  /* 0x0000000704097c11 */ /* 0x000fe2000f8e40ff */
[----:B------:R-:W4:Y:S04]  /*0f50*/  LDS R8, [R8] ;  /* 0x0000000008087984 */ /* 0x000f280000000800 */
[----:B------:R-:W4:Y:S04]  /*0f60*/  LDS R11, [R11] ;  /* 0x000000000b0b7984 */ /* 0x000f280000000800 */
[----:B------:R-:W4:Y:S01]  /*0f70*/  LDS R10, [R20] ;  /* 0x00000000140a7984 */ /* 0x000f220000000800 */
[----:B--2---:R-:W-:-:S04]  /*0f80*/  IMAD.WIDE R12, R9, 0x4, R2 ;  /* 0x00000004090c7825 */ /* 0x004fc800078e0202 */
[----:B------:R-:W-:Y:S02]  /*0f90*/  IMAD.U32 R23, RZ, RZ, UR4 ;  /* 0x00000004ff177e24 */ /* 0x000fe4000f8e00ff */
[----:B------:R-:W-:Y:S01]  /*0fa0*/  IMAD.U32 R21, RZ, RZ, UR4 ;  /* 0x00000004ff157e24 */ /* 0x000fe2000f8e00ff */
[----:B-1----:R1:W-:Y:S01]  /*0fb0*/  @P1 STG.E desc[UR8][R12.64], R17 ;  /* 0x000000110c001986 */ /* 0x0023e2000c101908 */
[----:B------:R-:W-:Y:S02]  /*0fc0*/  PLOP3.LUT P1, PT, PT, PT, UP1, 0x40, 0x0 ;  /* 0x000000000000781c */ /* 0x000fe40003f2e818 */
[----:B------:R-:W-:Y:S01]  /*0fd0*/  LOP3.LUT R18, R23, 0x100, R0, 0xfe, !PT ;  /* 0x0000010017127812 */ /* 0x000fe200078efe00 */
[----:B---3--:R2:W-:Y:S01]  /*0fe0*/  @P0 STG.E desc[UR8][R14.64], R19 ;  /* 0x000000130e000986 */ /* 0x0085e2000c101908 */
[----:B------:R-:W-:Y:S02]  /*0ff0*/  LOP3.LUT R16, R21, 0x180, R0, 0xfe, !PT ;  /* 0x0000018015107812 */ /* 0x000fe400078efe00 */
[----:B------:R-:W-:-:S02]  /*1000*/  PLOP3.LUT P0, PT, PT, PT, UP1, 0x40, 0x0 ;  /* 0x000000000000781c */ /* 0x000fc40003f0e818 */
[----:B------:R-:W-:Y:S02]  /*1010*/  PLOP3.LUT P2, PT, PT, PT, UP1, 0x40, 0x0 ;  /* 0x000000000000781c */ /* 0x000fe40003f4e818 */
[C---:B------:R-:W-:Y:S02]  /*1020*/  LOP3.LUT R0, R4.reuse, 0x280, RZ, 0xfc, !PT ;  /* 0x0000028004007812 */ /* 0x040fe400078efcff */
[----:B-1----:R-:W-:Y:S02]  /*1030*/  LOP3.LUT R12, R4, 0x200, RZ, 0xfc, !PT ;  /* 0x00000200040c7812 */ /* 0x002fe400078efcff */
[----:B------:R-:W-:Y:S02]  /*1040*/  ISETP.LT.AND P1, PT, R18, 0x340, P1 ;  /* 0x000003401200780c */ /* 0x000fe40000f21270 */
[----:B------:R-:W-:Y:S02]  /*1050*/  LOP3.LUT R4, R4, 0x300, RZ, 0xfc, !PT ;  /* 0x0000030004047812 */ /* 0x000fe400078efcff */
[----:B------:R-:W-:-:S02]  /*1060*/  ISETP.LT.AND P0, PT, R16, 0x340, P0 ;  /* 0x000003401000780c */ /* 0x000fc40000701270 */
[----:B------:R-:W-:Y:S02]  /*1070*/  ISETP.LT.AND P2, PT, R12, 0x340, P2 ;  /* 0x000003400c00780c */ /* 0x000fe40001741270 */
[----:B------:R-:W-:Y:S02]  /*1080*/  LEA R13, R18, UR7, 0x8 ;  /* 0x00000007120d7c11 */ /* 0x000fe4000f8e40ff */
[----:B------:R-:W-:Y:S02]  /*1090*/  ISETP.LT.AND P4, PT, R0, 0x340, P4 ;  /* 0x000003400000780c */ /* 0x000fe40002781270 */
[----:B------:R-:W-:Y:S02]  /*10a0*/  LEA R21, R16, UR7, 0x8 ;  /* 0x0000000710157c11 */ /* 0x000fe4000f8e40ff */
[----:B------:R-:W-:Y:S02]  /*10b0*/  ISETP.LT.AND P3, PT, R4, 0x340, P3 ;  /* 0x000003400400780c */ /* 0x000fe40001f61270 */
[----:B------:R-:W-:-:S02]  /*10c0*/  LEA R17, R12, UR7, 0x8 ;  /* 0x000000070c117c11 */ /* 0x000fc4000f8e40ff */
[----:B--2---:R-:W-:Y:S01]  /*10d0*/  LEA R19, R0, UR7, 0x8 ;  /* 0x0000000700137c11 */ /* 0x004fe2000f8e40ff */
[----:B------:R-:W-:Y:S01]  /*10e0*/  IMAD.WIDE R12, R13, 0x4, R2 ;  /* 0x000000040d0c7825 */ /* 0x000fe200078e0202 */
[----:B------:R-:W-:-:S03]  /*10f0*/  LEA R23, R4, UR7, 0x8 ;  /* 0x0000000704177c11 */ /* 0x000fc6000f8e40ff */
[--C-:B------:R-:W-:Y:S01]  /*1100*/  IMAD.WIDE R14, R21, 0x4, R2.reuse ;  /* 0x00000004150e7825 */ /* 0x100fe200078e0202 */
[----:B----4-:R1:W-:Y:S03]  /*1110*/  @P1 STG.E desc[UR8][R12.64], R7 ;  /* 0x000000070c001986 */ /* 0x0103e6000c101908 */
[--C-:B------:R-:W-:Y:S01]  /*1120*/  IMAD.WIDE R16, R17, 0x4, R2.reuse ;  /* 0x0000000411107825 */ /* 0x100fe200078e0202 */
[----:B-----5:R1:W-:Y:S03]  /*1130*/  @P0 STG.E desc[UR8][R14.64], R6 ;  /* 0x000000060e000986 */ /* 0x0203e6000c101908 */
[--C-:B------:R-:W-:Y:S01]  /*1140*/  IMAD.WIDE R18, R19, 0x4, R2.reuse ;  /* 0x0000000413127825 */ /* 0x100fe200078e0202 */
[----:B0-----:R1:W-:Y:S03]  /*1150*/  @P2 STG.E desc[UR8][R16.64], R8 ;  /* 0x0000000810002986 */ /* 0x0013e6000c101908 */
[----:B------:R-:W-:Y:S01]  /*1160*/  IMAD.WIDE R20, R23, 0x4, R2 ;  /* 0x0000000417147825 */ /* 0x000fe200078e0202 */
[----:B------:R1:W-:Y:S04]  /*1170*/  @P4 STG.E desc[UR8][R18.64], R11 ;  /* 0x0000000b12004986 */ /* 0x0003e8000c101908 */
[----:B------:R1:W-:Y:S01]  /*1180*/  @P3 STG.E desc[UR8][R20.64], R10 ;  /* 0x0000000a14003986 */ /* 0x0003e2000c101908 */
[----:B------:R-:W-:Y:S05]  /*1190*/  @!P5 EXIT ;  /* 0x000000000000d94d */ /* 0x000fea0003800000 */
[----:B------:R-:W0:Y:S01]  /*11a0*/  LDS R5, [R5] ;  /* 0x0000000005057984 */ /* 0x000e220000000800 */
[----:B------:R-:W-:-:S04]  /*11b0*/  VIADD R9, R9, 0x38000 ;  /* 0x0003800009097836 */ /* 0x000fc80000000000 */
[----:B------:R-:W-:-:S05]  /*11c0*/  IMAD.WIDE R2, R9, 0x4, R2 ;  /* 0x0000000409027825 */ /* 0x000fca00078e0202 */
[----:B0-----:R-:W-:Y:S01]  /*11d0*/  STG.E desc[UR8][R2.64], R5 ;  /* 0x0000000502007986 */ /* 0x001fe2000c101908 */
[----:B------:R-:W-:Y:S05]  /*11e0*/  EXIT ;  /* 0x000000000000794d */ /* 0x000fea0003800000 */
.L_x_0:
[----:B------:R-:W-:-:S00]  /*11f0*/  BRA `(.L_x_0) ;  /* 0xfffffffc00fc7947 */ /* 0x000fc0000383ffff */
[----:B------:R-:W-:-:S00]  /*1200*/  NOP ;  /* 0x0000000000007918 */ /* 0x000fc00000000000 */
[----:B------:R-:W-:-:S00]  /*1210*/  NOP ;  /* 0x0000000000007918 */ /* 0x000fc00000000000 */
[----:B------:R-:W-:-:S00]  /*1220*/  NOP ;  /* 0x0000000000007918 */ /* 0x000fc00000000000 */
[----:B------:R-:W-:-:S00]  /*1230*/  NOP ;  /* 0x0000000000007918 */ /* 0x000fc00000000000 */
[----:B------:R-:W-:-:S00]  /*1240*/  NOP ;  /* 0x0000000000007918 */ /* 0x000fc00000000000 */
[----:B------:R-:W-:-:S00]  /*1250*/  NOP ;  /* 0x0000000000007918 */ /* 0x000fc00000000000 */
[----:B------:R-:W-:-:S00]  /*1260*/  NOP ;  /* 0x0000000000007918 */ /* 0x000fc00000000000 */
[----:B------:R-:W-:-:S00]  /*1270*/  NOP ;  /* 0x0000000000007918 */ /* 0x000fc00000000000 */
.L_x_1:


//--------------------- .nv.global.init           --------------------------
	.section	.nv.global.init,"aw",@progbits
.nv.global.init:
	.type		_$_str,@object
	.size		_$_str,(_$_str_$_2 - _$_str)
_$_str:
        /*0000*/ 	.byte	0x5f, 0x5f, 0x43, 0x55, 0x44, 0x41, 0x5f, 0x46, 0x54, 0x5a, 0x00
	.type		_$_str_$_2,@object
	.size		_$_str_$_2,(.L_1 - _$_str_$_2)
_$_str_$_2:
        /*000b*/ 	.byte	0x5f, 0x5f, 0x43, 0x55, 0x44, 0x41, 0x5f, 0x50, 0x52, 0x45, 0x43, 0x5f, 0x53, 0x51, 0x52, 0x54
        /*001b*/ 	.byte	0x00
.L_1:


//--------------------- .nv.shared.triton_poi_fused__native_batch_norm_legit_no_training_relu_21 --------------------------
	.section	.nv.shared.triton_poi_fused__native_batch_norm_legit_no_training_relu_21,"aw",@nobits
	.sectionflags	@""
	.align	16
	.zero		1024


//--------------------- .nv.constant0.triton_poi_fused__native_batch_norm_legit_no_training_relu_21 --------------------------
	.section	.nv.constant0.triton_poi_fused__native_batch_norm_legit_no_training_relu_21,"a",@progbits
	.sectionflags	@""
	.align	4
.nv.constant0.triton_poi_fused__native_batch_norm_legit_no_training_relu_21:
	.zero		584
